//
// Generated by NVIDIA NVVM Compiler
//
// Compiler Build ID: CL-36424714
// Cuda compilation tools, release 13.0, V13.0.88
// Based on NVVM 20.0.0
//

.version 9.0
.target sm_100
.address_size 64

	// .globl	_Z38compute_stacey_elastic_backward_kernelPfS_iiPiS0_S0_S0_S0_S0_S0_S0_

.visible .entry _Z38compute_stacey_elastic_backward_kernelPfS_iiPiS0_S0_S0_S0_S0_S0_S0_(
	.param .u64 .ptr .align 1 _Z38compute_stacey_elastic_backward_kernelPfS_iiPiS0_S0_S0_S0_S0_S0_S0__param_0,
	.param .u64 .ptr .align 1 _Z38compute_stacey_elastic_backward_kernelPfS_iiPiS0_S0_S0_S0_S0_S0_S0__param_1,
	.param .u32 _Z38compute_stacey_elastic_backward_kernelPfS_iiPiS0_S0_S0_S0_S0_S0_S0__param_2,
	.param .u32 _Z38compute_stacey_elastic_backward_kernelPfS_iiPiS0_S0_S0_S0_S0_S0_S0__param_3,
	.param .u64 .ptr .align 1 _Z38compute_stacey_elastic_backward_kernelPfS_iiPiS0_S0_S0_S0_S0_S0_S0__param_4,
	.param .u64 .ptr .align 1 _Z38compute_stacey_elastic_backward_kernelPfS_iiPiS0_S0_S0_S0_S0_S0_S0__param_5,
	.param .u64 .ptr .align 1 _Z38compute_stacey_elastic_backward_kernelPfS_iiPiS0_S0_S0_S0_S0_S0_S0__param_6,
	.param .u64 .ptr .align 1 _Z38compute_stacey_elastic_backward_kernelPfS_iiPiS0_S0_S0_S0_S0_S0_S0__param_7,
	.param .u64 .ptr .align 1 _Z38compute_stacey_elastic_backward_kernelPfS_iiPiS0_S0_S0_S0_S0_S0_S0__param_8,
	.param .u64 .ptr .align 1 _Z38compute_stacey_elastic_backward_kernelPfS_iiPiS0_S0_S0_S0_S0_S0_S0__param_9,
	.param .u64 .ptr .align 1 _Z38compute_stacey_elastic_backward_kernelPfS_iiPiS0_S0_S0_S0_S0_S0_S0__param_10,
	.param .u64 .ptr .align 1 _Z38compute_stacey_elastic_backward_kernelPfS_iiPiS0_S0_S0_S0_S0_S0_S0__param_11
)
{
	.reg .pred 	%p<39>;
	.reg .b16 	%rs<16>;
	.reg .b32 	%r<63>;
	.reg .b32 	%f<10>;
	.reg .b64 	%rd<54>;

	ld.param.u32 	%r27, [_Z38compute_stacey_elastic_backward_kernelPfS_iiPiS0_S0_S0_S0_S0_S0_S0__param_2];
	ld.param.u32 	%r28, [_Z38compute_stacey_elastic_backward_kernelPfS_iiPiS0_S0_S0_S0_S0_S0_S0__param_3];
	ld.param.u64 	%rd8, [_Z38compute_stacey_elastic_backward_kernelPfS_iiPiS0_S0_S0_S0_S0_S0_S0__param_4];
	ld.param.u64 	%rd11, [_Z38compute_stacey_elastic_backward_kernelPfS_iiPiS0_S0_S0_S0_S0_S0_S0__param_5];
	ld.param.u64 	%rd12, [_Z38compute_stacey_elastic_backward_kernelPfS_iiPiS0_S0_S0_S0_S0_S0_S0__param_6];
	ld.param.u64 	%rd13, [_Z38compute_stacey_elastic_backward_kernelPfS_iiPiS0_S0_S0_S0_S0_S0_S0__param_7];
	ld.param.u64 	%rd9, [_Z38compute_stacey_elastic_backward_kernelPfS_iiPiS0_S0_S0_S0_S0_S0_S0__param_8];
	ld.param.u64 	%rd14, [_Z38compute_stacey_elastic_backward_kernelPfS_iiPiS0_S0_S0_S0_S0_S0_S0__param_9];
	ld.param.u64 	%rd15, [_Z38compute_stacey_elastic_backward_kernelPfS_iiPiS0_S0_S0_S0_S0_S0_S0__param_10];
	cvta.to.global.u64 	%rd1, %rd13;
	cvta.to.global.u64 	%rd2, %rd11;
	cvta.to.global.u64 	%rd3, %rd15;
	cvta.to.global.u64 	%rd4, %rd14;
	cvta.to.global.u64 	%rd5, %rd12;
	mov.u32 	%r1, %tid.x;
	mov.u32 	%r29, %ctaid.x;
	mov.u32 	%r30, %nctaid.x;
	mov.u32 	%r31, %ctaid.y;
	mad.lo.s32 	%r2, %r30, %r31, %r29;
	setp.ge.s32 	%p1, %r2, %r28;
	@%p1 bra 	$L__BB0_23;
	cvta.to.global.u64 	%rd16, %rd8;
	mul.wide.s32 	%rd17, %r2, 4;
	add.s64 	%rd18, %rd16, %rd17;
	ld.global.u32 	%r3, [%rd18];
	setp.gt.s32 	%p2, %r27, 1;
	@%p2 bra 	$L__BB0_8;
	setp.eq.s32 	%p5, %r27, 0;
	@%p5 bra 	$L__BB0_14;
	setp.eq.s32 	%p6, %r27, 1;
	@%p6 bra 	$L__BB0_4;
	bra.uni 	$L__BB0_22;
$L__BB0_4:
	shl.b32 	%r9, %r2, 1;
	mul.wide.s32 	%rd31, %r9, 4;
	add.s64 	%rd32, %rd2, %rd31;
	ld.global.u32 	%r10, [%rd32+4];
	setp.eq.s32 	%p23, %r10, 0;
	@%p23 bra 	$L__BB0_23;
	add.s64 	%rd34, %rd1, %rd31;
	ld.global.u32 	%r11, [%rd34+4];
	setp.eq.s32 	%p24, %r11, 0;
	@%p24 bra 	$L__BB0_23;
	cvt.u16.u32 	%rs9, %r1;
	mul.hi.u16 	%rs10, %rs9, -13107;
	shr.u16 	%rs11, %rs10, 2;
	cvt.u32.u16 	%r62, %rs11;
	mad.lo.s32 	%r61, %r62, -5, %r1;
	add.s32 	%r44, %r10, -1;
	setp.gt.s32 	%p25, %r44, %r62;
	setp.gt.u32 	%p26, %r1, 24;
	or.pred  	%p27, %p25, %p26;
	add.s32 	%r45, %r11, -1;
	setp.lt.s32 	%p28, %r61, %r45;
	or.pred  	%p29, %p27, %p28;
	@%p29 bra 	$L__BB0_23;
	cvta.to.global.u64 	%rd35, %rd9;
	add.s64 	%rd37, %rd35, %rd31;
	ld.global.u32 	%r47, [%rd37+4];
	setp.lt.s32 	%p30, %r61, %r47;
	mov.b32 	%r60, 4;
	@%p30 bra 	$L__BB0_22;
	bra.uni 	$L__BB0_23;
$L__BB0_8:
	setp.eq.s32 	%p3, %r27, 2;
	@%p3 bra 	$L__BB0_18;
	setp.eq.s32 	%p4, %r27, 3;
	@%p4 bra 	$L__BB0_10;
	bra.uni 	$L__BB0_22;
$L__BB0_10:
	shl.b32 	%r19, %r2, 1;
	mul.wide.s32 	%rd19, %r19, 4;
	add.s64 	%rd20, %rd5, %rd19;
	ld.global.u32 	%r20, [%rd20+4];
	setp.eq.s32 	%p7, %r20, 0;
	@%p7 bra 	$L__BB0_23;
	add.s64 	%rd22, %rd4, %rd19;
	ld.global.u32 	%r21, [%rd22+4];
	setp.eq.s32 	%p8, %r21, 0;
	@%p8 bra 	$L__BB0_23;
	cvt.u16.u32 	%rs1, %r1;
	mul.hi.u16 	%rs2, %rs1, -13107;
	shr.u16 	%rs3, %rs2, 2;
	cvt.u32.u16 	%r62, %rs3;
	mad.lo.s32 	%r60, %r62, -5, %r1;
	add.s32 	%r34, %r20, -1;
	setp.gt.s32 	%p9, %r34, %r62;
	setp.gt.u32 	%p10, %r1, 24;
	or.pred  	%p11, %p9, %p10;
	add.s32 	%r35, %r21, -1;
	setp.lt.s32 	%p12, %r60, %r35;
	or.pred  	%p13, %p11, %p12;
	@%p13 bra 	$L__BB0_23;
	add.s64 	%rd24, %rd3, %rd19;
	ld.global.u32 	%r37, [%rd24+4];
	setp.ge.s32 	%p14, %r60, %r37;
	mov.b32 	%r61, 4;
	@%p14 bra 	$L__BB0_23;
	bra.uni 	$L__BB0_22;
$L__BB0_14:
	shl.b32 	%r4, %r2, 1;
	mul.wide.s32 	%rd38, %r4, 4;
	add.s64 	%rd39, %rd2, %rd38;
	ld.global.u32 	%r5, [%rd39];
	setp.eq.s32 	%p31, %r5, 0;
	@%p31 bra 	$L__BB0_23;
	add.s64 	%rd41, %rd1, %rd38;
	ld.global.u32 	%r6, [%rd41];
	setp.eq.s32 	%p32, %r6, 0;
	@%p32 bra 	$L__BB0_23;
	cvt.u16.u32 	%rs13, %r1;
	mul.hi.u16 	%rs14, %rs13, -13107;
	shr.u16 	%rs15, %rs14, 2;
	cvt.u32.u16 	%r62, %rs15;
	mad.lo.s32 	%r61, %r62, -5, %r1;
	add.s32 	%r49, %r5, -1;
	setp.gt.s32 	%p33, %r49, %r62;
	setp.gt.u32 	%p34, %r1, 24;
	or.pred  	%p35, %p33, %p34;
	@%p35 bra 	$L__BB0_23;
	add.s32 	%r51, %r6, -1;
	setp.lt.s32 	%p36, %r61, %r51;
	setp.gt.s32 	%p37, %r61, 4;
	or.pred  	%p38, %p37, %p36;
	mov.b32 	%r60, 0;
	@%p38 bra 	$L__BB0_23;
	bra.uni 	$L__BB0_22;
$L__BB0_18:
	shl.b32 	%r14, %r2, 1;
	mul.wide.s32 	%rd25, %r14, 4;
	add.s64 	%rd26, %rd5, %rd25;
	ld.global.u32 	%r15, [%rd26];
	setp.eq.s32 	%p15, %r15, 0;
	@%p15 bra 	$L__BB0_23;
	add.s64 	%rd28, %rd4, %rd25;
	ld.global.u32 	%r16, [%rd28];
	setp.eq.s32 	%p16, %r16, 0;
	@%p16 bra 	$L__BB0_23;
	cvt.u16.u32 	%rs5, %r1;
	mul.hi.u16 	%rs6, %rs5, -13107;
	shr.u16 	%rs7, %rs6, 2;
	cvt.u32.u16 	%r62, %rs7;
	mad.lo.s32 	%r60, %r62, -5, %r1;
	add.s32 	%r39, %r15, -1;
	setp.gt.s32 	%p17, %r39, %r62;
	setp.gt.u32 	%p18, %r1, 24;
	or.pred  	%p19, %p17, %p18;
	add.s32 	%r40, %r16, -1;
	setp.lt.s32 	%p20, %r60, %r40;
	or.pred  	%p21, %p19, %p20;
	@%p21 bra 	$L__BB0_23;
	add.s64 	%rd30, %rd3, %rd25;
	ld.global.u32 	%r42, [%rd30];
	setp.lt.s32 	%p22, %r60, %r42;
	mov.b32 	%r61, 0;
	@%p22 bra 	$L__BB0_22;
	bra.uni 	$L__BB0_23;
$L__BB0_22:
	ld.param.u64 	%rd53, [_Z38compute_stacey_elastic_backward_kernelPfS_iiPiS0_S0_S0_S0_S0_S0_S0__param_11];
	ld.param.u64 	%rd52, [_Z38compute_stacey_elastic_backward_kernelPfS_iiPiS0_S0_S0_S0_S0_S0_S0__param_1];
	ld.param.u64 	%rd51, [_Z38compute_stacey_elastic_backward_kernelPfS_iiPiS0_S0_S0_S0_S0_S0_S0__param_0];
	mad.lo.s32 	%r52, %r3, 5, %r62;
	mad.lo.s32 	%r53, %r52, 5, %r61;
	mad.lo.s32 	%r54, %r53, 5, %r60;
	add.s32 	%r55, %r54, -125;
	cvta.to.global.u64 	%rd42, %rd53;
	mul.wide.s32 	%rd43, %r55, 4;
	add.s64 	%rd44, %rd42, %rd43;
	ld.global.u32 	%r56, [%rd44];
	mad.lo.s32 	%r57, %r56, 3, -3;
	cvta.to.global.u64 	%rd45, %rd51;
	mul.wide.s32 	%rd46, %r57, 4;
	add.s64 	%rd47, %rd45, %rd46;
	mad.lo.s32 	%r58, %r2, 25, %r1;
	mul.lo.s32 	%r59, %r58, 3;
	cvta.to.global.u64 	%rd48, %rd52;
	mul.wide.s32 	%rd49, %r59, 4;
	add.s64 	%rd50, %rd48, %rd49;
	ld.global.f32 	%f1, [%rd50];
	neg.f32 	%f2, %f1;
	atom.global.add.f32 	%f3, [%rd47], %f2;
	ld.global.f32 	%f4, [%rd50+4];
	neg.f32 	%f5, %f4;
	atom.global.add.f32 	%f6, [%rd47+4], %f5;
	ld.global.f32 	%f7, [%rd50+8];
	neg.f32 	%f8, %f7;
	atom.global.add.f32 	%f9, [%rd47+8], %f8;
$L__BB0_23:
	ret;

}


// ===== COMPILED SASS (sm_100) =====

	.target	sm_100

	.elftype	@"ET_EXEC"


//--------------------- .note.nv.tkinfo           --------------------------
	.section	.note.nv.tkinfo,"",@"SHT_NOTE"
	.sectionflags	@"SHF_NOTE_NV_TKINFO"
	.tkinfo
        /*0018*/ 	.word	0x00000002
        /*0030*/ 	.string	""
        /*0030*/ 	.string	"ptxas"
        /*0030*/ 	.string	"Cuda compilation tools, release 13.0, V13.0.88"
        /*0030*/ 	.string	"Build cuda_13.0.r13.0/compiler.36424714_0"
        /*0030*/ 	.string	"-arch sm_100 -m 64 "



//--------------------- .note.nv.cuinfo           --------------------------
	.section	.note.nv.cuinfo,"",@"SHT_NOTE"
	.sectionflags	@"SHF_NOTE_NV_CUINFO"
        /*0018*/ 	.short	0x0002
        /*001a*/ 	.short	0x0064
        /*001c*/ 	.short	0x0082
	.zero		2


//--------------------- .nv.info                  --------------------------
	.section	.nv.info,"",@"SHT_CUDA_INFO"
	.align	4


	//----- nvinfo : EIATTR_REGCOUNT
	.align		4
        /*0000*/ 	.byte	0x04, 0x2f
        /*0002*/ 	.short	(.L_1 - .L_0)
	.align		4
.L_0:
        /*0004*/ 	.word	index@(_Z38compute_stacey_elastic_backward_kernelPfS_iiPiS0_S0_S0_S0_S0_S0_S0_)
        /*0008*/ 	.word	0x0000000e


	//----- nvinfo : EIATTR_FRAME_SIZE
	.align		4
.L_1:
        /*000c*/ 	.byte	0x04, 0x11
        /*000e*/ 	.short	(.L_3 - .L_2)
	.align		4
.L_2:
        /*0010*/ 	.word	index@(_Z38compute_stacey_elastic_backward_kernelPfS_iiPiS0_S0_S0_S0_S0_S0_S0_)
        /*0014*/ 	.word	0x00000000


	//----- nvinfo : EIATTR_MIN_STACK_SIZE
	.align		4
.L_3:
        /*0018*/ 	.byte	0x04, 0x12
        /*001a*/ 	.short	(.L_5 - .L_4)
	.align		4
.L_4:
        /*001c*/ 	.word	index@(_Z38compute_stacey_elastic_backward_kernelPfS_iiPiS0_S0_S0_S0_S0_S0_S0_)
        /*0020*/ 	.word	0x00000000
.L_5:


//--------------------- .nv.compat                --------------------------
	.section	.nv.compat,"",@"SHT_CUDA_COMPAT_INFO"
	.align	4
        /*0000*/ 	.byte	0x02, 0x09, 0x00, 0x00, 0x02, 0x02, 0x01, 0x00, 0x02, 0x05, 0x05, 0x00, 0x03, 0x07, 0x01, 0x01
        /*0010*/ 	.byte	0x02, 0x03, 0x00, 0x00, 0x02, 0x06, 0x01, 0x00, 0x04, 0x0b, 0x08, 0x00, 0x09, 0x00, 0x00, 0x00
        /*0020*/ 	.byte	0x00, 0x00, 0x00, 0x00


//--------------------- .nv.info._Z38compute_stacey_elastic_backward_kernelPfS_iiPiS0_S0_S0_S0_S0_S0_S0_ --------------------------
	.section	.nv.info._Z38compute_stacey_elastic_backward_kernelPfS_iiPiS0_S0_S0_S0_S0_S0_S0_,"",@"SHT_CUDA_INFO"
	.sectionflags	@""
	.align	4


	//----- nvinfo : EIATTR_CUDA_API_VERSION
	.align		4
        /*0000*/ 	.byte	0x04, 0x37
        /*0002*/ 	.short	(.L_7 - .L_6)
.L_6:
        /*0004*/ 	.word	0x00000082


	//----- nvinfo : EIATTR_KPARAM_INFO
	.align		4
.L_7:
        /*0008*/ 	.byte	0x04, 0x17
        /*000a*/ 	.short	(.L_9 - .L_8)
.L_8:
        /*000c*/ 	.word	0x00000000
        /*0010*/ 	.short	0x000b
        /*0012*/ 	.short	0x0050
        /*0014*/ 	.byte	0x00, 0xf5, 0x21, 0x00


	//----- nvinfo : EIATTR_KPARAM_INFO
	.align		4
.L_9:
        /*0018*/ 	.byte	0x04, 0x17
        /*001a*/ 	.short	(.L_11 - .L_10)
.L_10:
        /*001c*/ 	.word	0x00000000
        /*0020*/ 	.short	0x000a
        /*0022*/ 	.short	0x0048
        /*0024*/ 	.byte	0x00, 0xf5, 0x21, 0x00


	//----- nvinfo : EIATTR_KPARAM_INFO
	.align		4
.L_11:
        /*0028*/ 	.byte	0x04, 0x17
        /*002a*/ 	.short	(.L_13 - .L_12)
.L_12:
        /*002c*/ 	.word	0x00000000
        /*0030*/ 	.short	0x0009
        /*0032*/ 	.short	0x0040
        /*0034*/ 	.byte	0x00, 0xf5, 0x21, 0x00


	//----- nvinfo : EIATTR_KPARAM_INFO
	.align		4
.L_13:
        /*0038*/ 	.byte	0x04, 0x17
        /*003a*/ 	.short	(.L_15 - .L_14)
.L_14:
        /*003c*/ 	.word	0x00000000
        /*0040*/ 	.short	0x0008
        /*0042*/ 	.short	0x0038
        /*0044*/ 	.byte	0x00, 0xf5, 0x21, 0x00


	//----- nvinfo : EIATTR_KPARAM_INFO
	.align		4
.L_15:
        /*0048*/ 	.byte	0x04, 0x17
        /*004a*/ 	.short	(.L_17 - .L_16)
.L_16:
        /*004c*/ 	.word	0x00000000
        /*0050*/ 	.short	0x0007
        /*0052*/ 	.short	0x0030
        /*0054*/ 	.byte	0x00, 0xf5, 0x21, 0x00


	//----- nvinfo : EIATTR_KPARAM_INFO
	.align		4
.L_17:
        /*0058*/ 	.byte	0x04, 0x17
        /*005a*/ 	.short	(.L_19 - .L_18)
.L_18:
        /*005c*/ 	.word	0x00000000
        /*0060*/ 	.short	0x0006
        /*0062*/ 	.short	0x0028
        /*0064*/ 	.byte	0x00, 0xf5, 0x21, 0x00


	//----- nvinfo : EIATTR_KPARAM_INFO
	.align		4
.L_19:
        /*0068*/ 	.byte	0x04, 0x17
        /*006a*/ 	.short	(.L_21 - .L_20)
.L_20:
        /*006c*/ 	.word	0x00000000
        /*0070*/ 	.short	0x0005
        /*0072*/ 	.short	0x0020
        /*0074*/ 	.byte	0x00, 0xf5, 0x21, 0x00


	//----- nvinfo : EIATTR_KPARAM_INFO
	.align		4
.L_21:
        /*0078*/ 	.byte	0x04, 0x17
        /*007a*/ 	.short	(.L_23 - .L_22)
.L_22:
        /*007c*/ 	.word	0x00000000
        /*0080*/ 	.short	0x0004
        /*0082*/ 	.short	0x0018
        /*0084*/ 	.byte	0x00, 0xf5, 0x21, 0x00


	//----- nvinfo : EIATTR_KPARAM_INFO
	.align		4
.L_23:
        /*0088*/ 	.byte	0x04, 0x17
        /*008a*/ 	.short	(.L_25 - .L_24)
.L_24:
        /*008c*/ 	.word	0x00000000
        /*0090*/ 	.short	0x0003
        /*0092*/ 	.short	0x0014
        /*0094*/ 	.byte	0x00, 0xf0, 0x11, 0x00


	//----- nvinfo : EIATTR_KPARAM_INFO
	.align		4
.L_25:
        /*0098*/ 	.byte	0x04, 0x17
        /*009a*/ 	.short	(.L_27 - .L_26)
.L_26:
        /*009c*/ 	.word	0x00000000
        /*00a0*/ 	.short	0x0002
        /*00a2*/ 	.short	0x0010
        /*00a4*/ 	.byte	0x00, 0xf0, 0x11, 0x00


	//----- nvinfo : EIATTR_KPARAM_INFO
	.align		4
.L_27:
        /*00a8*/ 	.byte	0x04, 0x17
        /*00aa*/ 	.short	(.L_29 - .L_28)
.L_28:
        /*00ac*/ 	.word	0x00000000
        /*00b0*/ 	.short	0x0001
        /*00b2*/ 	.short	0x0008
        /*00b4*/ 	.byte	0x00, 0xf5, 0x21, 0x00


	//----- nvinfo : EIATTR_KPARAM_INFO
	.align		4
.L_29:
        /*00b8*/ 	.byte	0x04, 0x17
        /*00ba*/ 	.short	(.L_31 - .L_30)
.L_30:
        /*00bc*/ 	.word	0x00000000
        /*00c0*/ 	.short	0x0000
        /*00c2*/ 	.short	0x0000
        /*00c4*/ 	.byte	0x00, 0xf5, 0x21, 0x00


	//----- nvinfo : EIATTR_SPARSE_MMA_MASK
	.align		4
.L_31:
        /*00c8*/ 	.byte	0x03, 0x50
        /*00ca*/ 	.short	0x0000


	//----- nvinfo : EIATTR_MAXREG_COUNT
	.align		4
        /*00cc*/ 	.byte	0x03, 0x1b
        /*00ce*/ 	.short	0x00ff


	//----- nvinfo : EIATTR_MERCURY_ISA_VERSION
	.align		4
        /*00d0*/ 	.byte	0x03, 0x5f
        /*00d2*/ 	.short	0x0101


	//----- nvinfo : EIATTR_VRC_CTA_INIT_COUNT
	.align		4
        /*00d4*/ 	.byte	0x02, 0x4a
	.zero		1
	.zero		1


	//----- nvinfo : EIATTR_EXIT_INSTR_OFFSETS
	.align		4
        /*00d8*/ 	.byte	0x04, 0x1c
        /*00da*/ 	.short	(.L_33 - .L_32)


	//   ....[0]....
.L_32:
        /*00dc*/ 	.word	0x00000070


	//   ....[1]....
        /*00e0*/ 	.word	0x000001a0


	//   ....[2]....
        /*00e4*/ 	.word	0x000001f0


	//   ....[3]....
        /*00e8*/ 	.word	0x00000290


	//   ....[4]....
        /*00ec*/ 	.word	0x00000310


	//   ....[5]....
        /*00f0*/ 	.word	0x00000370


	//   ....[6]....
        /*00f4*/ 	.word	0x000003c0


	//   ....[7]....
        /*00f8*/ 	.word	0x00000430


	//   ....[8]....
        /*00fc*/ 	.word	0x00000480


	//   ....[9]....
        /*0100*/ 	.word	0x00000560


	//   ....[10]....
        /*0104*/ 	.word	0x000005b0


	//   ....[11]....
        /*0108*/ 	.word	0x00000650


	//   ....[12]....
        /*010c*/ 	.word	0x000006a0


	//   ....[13]....
        /*0110*/ 	.word	0x00000720


	//   ....[14]....
        /*0114*/ 	.word	0x00000770


	//   ....[15]....
        /*0118*/ 	.word	0x00000810


	//   ....[16]....
        /*011c*/ 	.word	0x00000860


	//   ....[17]....
        /*0120*/ 	.word	0x00000a00


	//----- nvinfo : EIATTR_INDIRECT_BRANCH_TARGETS
	.align		4
.L_33:
        /*0124*/ 	.byte	0x04, 0x34
        /*0126*/ 	.short	(.L_35 - .L_34)


	//   ....[0]....
.L_34:
        /*0128*/ 	.word	.L_x_3@srel
        /*012c*/ 	.short	0x0
        /*012e*/ 	.short	0x0
        /*0130*/ 	.word	0x3
        /*0134*/ 	.word	.L_x_4@srel
        /*0138*/ 	.word	.L_x_5@srel
        /*013c*/ 	.word	.L_x_1@srel


	//   ....[1]....
        /*0140*/ 	.word	.L_x_7@srel
        /*0144*/ 	.short	0x0
        /*0146*/ 	.short	0x0
        /*0148*/ 	.word	0x3
        /*014c*/ 	.word	.L_x_8@srel
        /*0150*/ 	.word	.L_x_9@srel
        /*0154*/ 	.word	.L_x_1@srel


	//----- nvinfo : EIATTR_CRS_STACK_SIZE
	.align		4
.L_35:
        /*0158*/ 	.byte	0x04, 0x1e
        /*015a*/ 	.short	(.L_37 - .L_36)
.L_36:
        /*015c*/ 	.word	0x00000000


	//----- nvinfo : EIATTR_CBANK_PARAM_SIZE
	.align		4
.L_37:
        /*0160*/ 	.byte	0x03, 0x19
        /*0162*/ 	.short	0x0058


	//----- nvinfo : EIATTR_PARAM_CBANK
	.align		4
        /*0164*/ 	.byte	0x04, 0x0a
        /*0166*/ 	.short	(.L_39 - .L_38)
	.align		4
.L_38:
        /*0168*/ 	.word	index@(.nv.constant0._Z38compute_stacey_elastic_backward_kernelPfS_iiPiS0_S0_S0_S0_S0_S0_S0_)
        /*016c*/ 	.short	0x0380
        /*016e*/ 	.short	0x0058


	//----- nvinfo : EIATTR_SW_WAR
	.align		4
.L_39:
        /*0170*/ 	.byte	0x04, 0x36
        /*0172*/ 	.short	(.L_41 - .L_40)
.L_40:
        /*0174*/ 	.word	0x00000008
.L_41:


//--------------------- .nv.callgraph             --------------------------
	.section	.nv.callgraph,"",@"SHT_CUDA_CALLGRAPH"
	.align	4
	.sectionentsize	8
	.align		4
        /*0000*/ 	.word	0x00000000
	.align		4
        /*0004*/ 	.word	0xffffffff
	.align		4
        /*0008*/ 	.word	0x00000000
	.align		4
        /*000c*/ 	.word	0xfffffffe
	.align		4
        /*0010*/ 	.word	0x00000000
	.align		4
        /*0014*/ 	.word	0xfffffffd
	.align		4
        /*0018*/ 	.word	0x00000000
	.align		4
        /*001c*/ 	.word	0xfffffffc


//--------------------- .nv.constant2._Z38compute_stacey_elastic_backward_kernelPfS_iiPiS0_S0_S0_S0_S0_S0_S0_ --------------------------
	.section	.nv.constant2._Z38compute_stacey_elastic_backward_kernelPfS_iiPiS0_S0_S0_S0_S0_S0_S0_,"a",@progbits
	.sectionflags	@""
	.align	4
.nv.constant2._Z38compute_stacey_elastic_backward_kernelPfS_iiPiS0_S0_S0_S0_S0_S0_S0_:
        /*0000*/ 	.byte	0x20, 0x03, 0x00, 0x00, 0x50, 0x01, 0x00, 0x00, 0x80, 0x08, 0x00, 0x00, 0xd0, 0x06, 0x00, 0x00
        /*0010*/ 	.byte	0x10, 0x05, 0x00, 0x00, 0x80, 0x08, 0x00, 0x00


//--------------------- .text._Z38compute_stacey_elastic_backward_kernelPfS_iiPiS0_S0_S0_S0_S0_S0_S0_ --------------------------
	.section	.text._Z38compute_stacey_elastic_backward_kernelPfS_iiPiS0_S0_S0_S0_S0_S0_S0_,"ax",@progbits
	.align	128
        .global         _Z38compute_stacey_elastic_backward_kernelPfS_iiPiS0_S0_S0_S0_S0_S0_S0_
        .type           _Z38compute_stacey_elastic_backward_kernelPfS_iiPiS0_S0_S0_S0_S0_S0_S0_,@function
        .size           _Z38compute_stacey_elastic_backward_kernelPfS_iiPiS0_S0_S0_S0_S0_S0_S0_,(.L_x_11 - _Z38compute_stacey_elastic_backward_kernelPfS_iiPiS0_S0_S0_S0_S0_S0_S0_)
        .other          _Z38compute_stacey_elastic_backward_kernelPfS_iiPiS0_S0_S0_S0_S0_S0_S0_,@"STO_CUDA_ENTRY STV_DEFAULT"
_Z38compute_stacey_elastic_backward_kernelPfS_iiPiS0_S0_S0_S0_S0_S0_S0_:
.text._Z38compute_stacey_elastic_backward_kernelPfS_iiPiS0_S0_S0_S0_S0_S0_S0_:
[----:B------:R-:W-:Y:S01]  /*0000*/  LDC R1, c[0x0][0x37c] ;  /* 0x0000df00ff017b82 */ /* 0x000fe20000000800 */
[----:B------:R-:W0:Y:S07]  /*0010*/  S2R R3, SR_CTAID.Y ;  /* 0x0000000000037919 */ /* 0x000e2e0000002600 */
[----:B------:R-:W0:Y:S01]  /*0020*/  S2UR UR4, SR_CTAID.X ;  /* 0x00000000000479c3 */ /* 0x000e220000002500 */
[----:B------:R-:W1:Y:S07]  /*0030*/  LDCU UR5, c[0x0][0x394] ;  /* 0x00007280ff0577ac */ /* 0x000e6e0008000800 */
[----:B------:R-:W0:Y:S02]  /*0040*/  LDC R0, c[0x0][0x370] ;  /* 0x0000dc00ff007b82 */ /* 0x000e240000000800 */
[----:B0-----:R-:W-:-:S05]  /*0050*/  IMAD R0, R0, R3, UR4 ;  /* 0x0000000400007e24 */ /* 0x001fca000f8e0203 */
[----:B-1----:R-:W-:-:S13]  /*0060*/  ISETP.GE.AND P0, PT, R0, UR5, PT ;  /* 0x0000000500007c0c */ /* 0x002fda000bf06270 */
[----:B------:R-:W-:Y:S05]  /*0070*/  @P0 EXIT ;  /* 0x000000000000094d */ /* 0x000fea0003800000 */
[----:B------:R-:W0:Y:S01]  /*0080*/  LDC.64 R4, c[0x0][0x398] ;  /* 0x0000e600ff047b82 */ /* 0x000e220000000a00 */
[----:B------:R-:W1:Y:S07]  /*0090*/  LDCU.64 UR4, c[0x0][0x358] ;  /* 0x00006b00ff0477ac */ /* 0x000e6e0008000a00 */
[----:B------:R-:W2:Y:S01]  /*00a0*/  LDC R6, c[0x0][0x390] ;  /* 0x0000e400ff067b82 */ /* 0x000ea20000000800 */
[----:B0-----:R-:W-:-:S05]  /*00b0*/  IMAD.WIDE R4, R0, 0x4, R4 ;  /* 0x0000000400047825 */ /* 0x001fca00078e0204 */
[----:B-1----:R0:W5:Y:S01]  /*00c0*/  LDG.E R2, desc[UR4][R4.64] ;  /* 0x0000000404027981 */ /* 0x002162000c1e1900 */
[----:B--2---:R-:W-:Y:S01]  /*00d0*/  ISETP.GT.AND P0, PT, R6, 0x1, PT ;  /* 0x000000010600780c */ /* 0x004fe20003f04270 */
[----:B------:R-:W1:-:S12]  /*00e0*/  S2R R3, SR_TID.X ;  /* 0x0000000000037919 */ /* 0x000e580000002100 */
[----:B0-----:R-:W-:Y:S05]  /*00f0*/  @P0 BRA `(.L_x_0) ;  /* 0x0000000000ec0947 */ /* 0x001fea0003800000 */
[----:B------:R-:W-:-:S05]  /*0100*/  VIMNMX.U32 R4, PT, PT, R6, 0x2, PT ;  /* 0x0000000206047848 */ /* 0x000fca0003fe0000 */
[----:B------:R-:W-:-:S04]  /*0110*/  IMAD.SHL.U32 R6, R4, 0x4, RZ ;  /* 0x0000000404067824 */ /* 0x000fc800078e00ff */
[----:B------:R-:W0:Y:S02]  /*0120*/  LDC R4, c[0x2][R6] ;  /* 0x0080000006047b82 */ /* 0x000e240000000800 */
[----:B0-----:R-:W-:-:S04]  /*0130*/  SHF.R.S32.HI R5, RZ, 0x1f, R4 ;  /* 0x0000001fff057819 */ /* 0x001fc80000011404 */
.L_x_3:
[----:B------:R-:W-:Y:S05]  /*0140*/  BRX R4 -0x150                                              (*"BRANCH_TARGETS .L_x_4,.L_x_5,.L_x_1"*) ;  /* 0xfffffffc04ac7949 */ /* 0x000fea000383ffff */
.L_x_5:
[----:B------:R-:W0:Y:S01]  /*0150*/  LDC.64 R4, c[0x0][0x3a0] ;  /* 0x0000e800ff047b82 */ /* 0x000e220000000a00 */
[----:B------:R-:W-:-:S04]  /*0160*/  IMAD.SHL.U32 R7, R0, 0x2, RZ ;  /* 0x0000000200077824 */ /* 0x000fc800078e00ff */
[----:B0-----:R-:W-:-:S05]  /*0170*/  IMAD.WIDE R4, R7, 0x4, R4 ;  /* 0x0000000407047825 */ /* 0x001fca00078e0204 */
[----:B------:R-:W2:Y:S02]  /*0180*/  LDG.E R6, desc[UR4][R4.64+0x4] ;  /* 0x0000040404067981 */ /* 0x000ea4000c1e1900 */
[----:B--2---:R-:W-:-:S13]  /*0190*/  ISETP.NE.AND P0, PT, R6, RZ, PT ;  /* 0x000000ff0600720c */ /* 0x004fda0003f05270 */
[----:B------:R-:W-:Y:S05]  /*01a0*/  @!P0 EXIT ;  /* 0x000000000000894d */ /* 0x000fea0003800000 */
[----:B------:R-:W0:Y:S02]  /*01b0*/  LDC.64 R4, c[0x0][0x3b0] ;  /* 0x0000ec00ff047b82 */ /* 0x000e240000000a00 */
[----:B0-----:R-:W-:-:S06]  /*01c0*/  IMAD.WIDE R4, R7, 0x4, R4 ;  /* 0x0000000407047825 */ /* 0x001fcc00078e0204 */
[----:B------:R-:W2:Y:S02]  /*01d0*/  LDG.E R4, desc[UR4][R4.64+0x4] ;  /* 0x0000040404047981 */ /* 0x000ea4000c1e1900 */
[----:B--2---:R-:W-:-:S13]  /*01e0*/  ISETP.NE.AND P0, PT, R4, RZ, PT ;  /* 0x000000ff0400720c */ /* 0x004fda0003f05270 */
[----:B------:R-:W-:Y:S05]  /*01f0*/  @!P0 EXIT ;  /* 0x000000000000894d */ /* 0x000fea0003800000 */
[C---:B-1----:R-:W-:Y:S01]  /*0200*/  LOP3.LUT R5, R3.reuse, 0xffff, RZ, 0xc0, !PT ;  /* 0x0000ffff03057812 */ /* 0x042fe200078ec0ff */
[----:B------:R-:W-:Y:S01]  /*0210*/  VIADD R9, R4, 0xffffffff ;  /* 0xffffffff04097836 */ /* 0x000fe20000000000 */
[----:B------:R-:W-:-:S03]  /*0220*/  ISETP.GT.U32.AND P0, PT, R3, 0x18, PT ;  /* 0x000000180300780c */ /* 0x000fc60003f04070 */
[----:B------:R-:W-:-:S05]  /*0230*/  IMAD R5, R5, 0xcccd, RZ ;  /* 0x0000cccd05057824 */ /* 0x000fca00078e02ff */
[----:B------:R-:W-:Y:S02]  /*0240*/  SHF.R.U32.HI R8, RZ, 0x12, R5 ;  /* 0x00000012ff087819 */ /* 0x000fe40000011605 */
[----:B------:R-:W-:-:S03]  /*0250*/  IADD3 R5, PT, PT, R6, -0x1, RZ ;  /* 0xffffffff06057810 */ /* 0x000fc60007ffe0ff */
[----:B------:R-:W-:Y:S01]  /*0260*/  IMAD R6, R8, -0x5, R3 ;  /* 0xfffffffb08067824 */ /* 0x000fe200078e0203 */
[----:B------:R-:W-:-:S04]  /*0270*/  ISETP.GT.OR P0, PT, R5, R8, P0 ;  /* 0x000000080500720c */ /* 0x000fc80000704670 */
[----:B------:R-:W-:-:S13]  /*0280*/  ISETP.LT.OR P0, PT, R6, R9, P0 ;  /* 0x000000090600720c */ /* 0x000fda0000701670 */
[----:B------:R-:W-:Y:S05]  /*0290*/  @P0 EXIT ;  /* 0x000000000000094d */ /* 0x000fea0003800000 */
[----:B------:R-:W0:Y:S02]  /*02a0*/  LDC.64 R4, c[0x0][0x3b8] ;  /* 0x0000ee00ff047b82 */ /* 0x000e240000000a00 */
[----:B0-----:R-:W-:-:S06]  /*02b0*/  IMAD.WIDE R4, R7, 0x4, R4 ;  /* 0x0000000407047825 */ /* 0x001fcc00078e0204 */
[----:B------:R-:W2:Y:S01]  /*02c0*/  LDG.E R4, desc[UR4][R4.64+0x4] ;  /* 0x0000040404047981 */ /* 0x000ea2000c1e1900 */
[----:B------:R-:W-:Y:S02]  /*02d0*/  IMAD.MOV.U32 R9, RZ, RZ, R6 ;  /* 0x000000ffff097224 */ /* 0x000fe400078e0006 */
[----:B------:R-:W-:-:S03]  /*02e0*/  HFMA2 R10, -RZ, RZ, 0, 2.384185791015625e-07 ;  /* 0x00000004ff0a7431 */ /* 0x000fc600000001ff */
[----:B--2---:R-:W-:-:S13]  /*02f0*/  ISETP.GE.AND P0, PT, R9, R4, PT ;  /* 0x000000040900720c */ /* 0x004fda0003f06270 */
[----:B------:R-:W-:Y:S05]  /*0300*/  @!P0 BRA `(.L_x_1) ;  /* 0x00000004005c8947 */ /* 0x000fea0003800000 */
[----:B------:R-:W-:Y:S05]  /*0310*/  EXIT ;  /* 0x000000000000794d */ /* 0x000fea0003800000 */
.L_x_4:
        /* <DEDUP_REMOVED lines=11> */
[C---:B-1----:R-:W-:Y:S02]  /*03d0*/  LOP3.LUT R5, R3.reuse, 0xffff, RZ, 0xc0, !PT ;  /* 0x0000ffff03057812 */ /* 0x042fe400078ec0ff */
[----:B------:R-:W-:Y:S02]  /*03e0*/  IADD3 R6, PT, PT, R6, -0x1, RZ ;  /* 0xffffffff06067810 */ /* 0x000fe40007ffe0ff */
[----:B------:R-:W-:Y:S01]  /*03f0*/  ISETP.GT.U32.AND P0, PT, R3, 0x18, PT ;  /* 0x000000180300780c */ /* 0x000fe20003f04070 */
[----:B------:R-:W-:-:S05]  /*0400*/  IMAD R5, R5, 0xcccd, RZ ;  /* 0x0000cccd05057824 */ /* 0x000fca00078e02ff */
[----:B------:R-:W-:-:S04]  /*0410*/  SHF.R.U32.HI R8, RZ, 0x12, R5 ;  /* 0x00000012ff087819 */ /* 0x000fc80000011605 */
[----:B------:R-:W-:-:S13]  /*0420*/  ISETP.GT.OR P0, PT, R6, R8, P0 ;  /* 0x000000080600720c */ /* 0x000fda0000704670 */
[----:B------:R-:W-:Y:S05]  /*0430*/  @P0 EXIT ;  /* 0x000000000000094d */ /* 0x000fea0003800000 */
[----:B------:R-:W-:Y:S02]  /*0440*/  IMAD R9, R8, -0x5, R3 ;  /* 0xfffffffb08097824 */ /* 0x000fe400078e0203 */
[----:B------:R-:W-:-:S05]  /*0450*/  VIADD R4, R4, 0xffffffff ;  /* 0xffffffff04047836 */ /* 0x000fca0000000000 */
[----:B------:R-:W-:-:S04]  /*0460*/  ISETP.GE.AND P0, PT, R9, R4, PT ;  /* 0x000000040900720c */ /* 0x000fc80003f06270 */
[----:B------:R-:W-:-:S13]  /*0470*/  ISETP.GT.OR P0, PT, R9, 0x4, !P0 ;  /* 0x000000040900780c */ /* 0x000fda0004704670 */
[----:B------:R-:W-:Y:S05]  /*0480*/  @P0 EXIT ;  /* 0x000000000000094d */ /* 0x000fea0003800000 */
[----:B------:R-:W-:Y:S01]  /*0490*/  MOV R10, RZ ;  /* 0x000000ff000a7202 */ /* 0x000fe20000000f00 */
[----:B------:R-:W-:Y:S06]  /*04a0*/  BRA `(.L_x_1) ;  /* 0x0000000000f47947 */ /* 0x000fec0003800000 */
.L_x_0:
[----:B------:R-:W-:-:S05]  /*04b0*/  IMAD.MOV.U32 R5, RZ, RZ, -0x2 ;  /* 0xfffffffeff057424 */ /* 0x000fca00078e00ff */
[----:B------:R-:W-:-:S04]  /*04c0*/  VIADDMNMX.U32 R4, R6, R5, 0x2, PT ;  /* 0x0000000206047446 */ /* 0x000fc80003800005 */
[----:B------:R-:W-:-:S04]  /*04d0*/  SHF.L.U32 R6, R4, 0x2, RZ ;  /* 0x0000000204067819 */ /* 0x000fc800000006ff */
[----:B------:R-:W0:Y:S02]  /*04e0*/  LDC R4, c[0x2][R6+0xc] ;  /* 0x0080030006047b82 */ /* 0x000e240000000800 */
[----:B0-----:R-:W-:-:S04]  /*04f0*/  SHF.R.S32.HI R5, RZ, 0x1f, R4 ;  /* 0x0000001fff057819 */ /* 0x001fc80000011404 */
.L_x_7:
[----:B------:R-:W-:Y:S05]  /*0500*/  BRX R4 -0x510                                              (*"BRANCH_TARGETS .L_x_8,.L_x_9,.L_x_1"*) ;  /* 0xfffffff804bc7949 */ /* 0x000fea000383ffff */
.L_x_9:
        /* <DEDUP_REMOVED lines=13> */
[----:B------:R-:W-:Y:S02]  /*05e0*/  IADD3 R6, PT, PT, R6, -0x1, RZ ;  /* 0xffffffff06067810 */ /* 0x000fe40007ffe0ff */
[----:B------:R-:W-:Y:S01]  /*05f0*/  ISETP.GT.U32.AND P0, PT, R3, 0x18, PT ;  /* 0x000000180300780c */ /* 0x000fe20003f04070 */
[----:B------:R-:W-:-:S05]  /*0600*/  IMAD R5, R5, 0xcccd, RZ ;  /* 0x0000cccd05057824 */ /* 0x000fca00078e02ff */
[----:B------:R-:W-:-:S04]  /*0610*/  SHF.R.U32.HI R8, RZ, 0x12, R5 ;  /* 0x00000012ff087819 */ /* 0x000fc80000011605 */
[----:B------:R-:W-:Y:S01]  /*0620*/  ISETP.GT.OR P0, PT, R6, R8, P0 ;  /* 0x000000080600720c */ /* 0x000fe20000704670 */
[----:B------:R-:W-:-:S05]  /*0630*/  IMAD R10, R8, -0x5, R3 ;  /* 0xfffffffb080a7824 */ /* 0x000fca00078e0203 */
[----:B------:R-:W-:-:S13]  /*0640*/  ISETP.LT.OR P0, PT, R10, R4, P0 ;  /* 0x000000040a00720c */ /* 0x000fda0000701670 */
[----:B------:R-:W-:Y:S05]  /*0650*/  @P0 EXIT ;  /* 0x000000000000094d */ /* 0x000fea0003800000 */
[----:B------:R-:W0:Y:S02]  /*0660*/  LDC.64 R4, c[0x0][0x3c8] ;  /* 0x0000f200ff047b82 */ /* 0x000e240000000a00 */
[----:B0-----:R-:W-:-:S06]  /*0670*/  IMAD.WIDE R4, R7, 0x4, R4 ;  /* 0x0000000407047825 */ /* 0x001fcc00078e0204 */
[----:B------:R-:W2:Y:S02]  /*0680*/  LDG.E R5, desc[UR4][R4.64+0x4] ;  /* 0x0000040404057981 */ /* 0x000ea4000c1e1900 */
[----:B--2---:R-:W-:-:S13]  /*0690*/  ISETP.GE.AND P0, PT, R10, R5, PT ;  /* 0x000000050a00720c */ /* 0x004fda0003f06270 */
[----:B------:R-:W-:Y:S05]  /*06a0*/  @P0 EXIT ;  /* 0x000000000000094d */ /* 0x000fea0003800000 */
[----:B------:R-:W-:Y:S01]  /*06b0*/  HFMA2 R9, -RZ, RZ, 0, 2.384185791015625e-07 ;  /* 0x00000004ff097431 */ /* 0x000fe200000001ff */
[----:B------:R-:W-:Y:S06]  /*06c0*/  BRA `(.L_x_1) ;  /* 0x00000000006c7947 */ /* 0x000fec0003800000 */
.L_x_8:
        /* <DEDUP_REMOVED lines=26> */
[----:B------:R-:W-:-:S07]  /*0870*/  MOV R9, RZ ;  /* 0x000000ff00097202 */ /* 0x000fce0000000f00 */
.L_x_1:
[----:B------:R-:W0:Y:S01]  /*0880*/  LDC.64 R6, c[0x0][0x3d0] ;  /* 0x0000f400ff067b82 */ /* 0x000e220000000a00 */
[----:B-----5:R-:W-:Y:S02]  /*0890*/  IMAD R2, R2, 0x5, R8 ;  /* 0x0000000502027824 */ /* 0x020fe400078e0208 */
[----:B-1----:R-:W-:Y:S02]  /*08a0*/  IMAD R0, R0, 0x19, R3 ;  /* 0x0000001900007824 */ /* 0x002fe400078e0203 */
[----:B------:R-:W-:-:S03]  /*08b0*/  IMAD R9, R2, 0x5, R9 ;  /* 0x0000000502097824 */ /* 0x000fc600078e0209 */
[----:B------:R-:W1:Y:S01]  /*08c0*/  LDC.64 R4, c[0x0][0x388] ;  /* 0x0000e200ff047b82 */ /* 0x000e620000000a00 */
[----:B------:R-:W-:-:S04]  /*08d0*/  IMAD R9, R9, 0x5, R10 ;  /* 0x0000000509097824 */ /* 0x000fc800078e020a */
[----:B------:R-:W-:Y:S02]  /*08e0*/  VIADD R3, R9, 0xffffff83 ;  /* 0xffffff8309037836 */ /* 0x000fe40000000000 */
[----:B------:R-:W-:Y:S02]  /*08f0*/  IMAD R9, R0, 0x3, RZ ;  /* 0x0000000300097824 */ /* 0x000fe400078e02ff */
[----:B0-----:R-:W-:-:S06]  /*0900*/  IMAD.WIDE R2, R3, 0x4, R6 ;  /* 0x0000000403027825 */ /* 0x001fcc00078e0206 */
[----:B------:R-:W2:Y:S01]  /*0910*/  LDG.E R2, desc[UR4][R2.64] ;  /* 0x0000000402027981 */ /* 0x000ea2000c1e1900 */
[----:B-1----:R-:W-:Y:S02]  /*0920*/  IMAD.WIDE R6, R9, 0x4, R4 ;  /* 0x0000000409067825 */ /* 0x002fe400078e0204 */
[----:B------:R-:W0:Y:S03]  /*0930*/  LDC.64 R4, c[0x0][0x380] ;  /* 0x0000e000ff047b82 */ /* 0x000e260000000a00 */
[----:B------:R-:W3:Y:S01]  /*0940*/  LDG.E R0, desc[UR4][R6.64] ;  /* 0x0000000406007981 */ /* 0x000ee2000c1e1900 */
[----:B------:R-:W-:-:S05]  /*0950*/  MOV R9, 0x3 ;  /* 0x0000000300097802 */ /* 0x000fca0000000f00 */
[----:B--2---:R-:W-:-:S04]  /*0960*/  IMAD R9, R2, R9, -0x3 ;  /* 0xfffffffd02097424 */ /* 0x004fc800078e0209 */
[----:B0-----:R-:W-:-:S04]  /*0970*/  IMAD.WIDE R4, R9, 0x4, R4 ;  /* 0x0000000409047825 */ /* 0x001fc800078e0204 */
[----:B---3--:R-:W-:-:S05]  /*0980*/  FADD R11, -R0, -RZ ;  /* 0x800000ff000b7221 */ /* 0x008fca0000000100 */
[----:B------:R-:W-:Y:S04]  /*0990*/  REDG.E.ADD.F32.FTZ.RN.STRONG.GPU desc[UR4][R4.64], R11 ;  /* 0x0000000b040079a6 */ /* 0x000fe8000c12f304 */
[----:B------:R-:W2:Y:S02]  /*09a0*/  LDG.E R0, desc[UR4][R6.64+0x4] ;  /* 0x0000040406007981 */ /* 0x000ea4000c1e1900 */
[----:B--2---:R-:W-:-:S05]  /*09b0*/  FADD R9, -R0, -RZ ;  /* 0x800000ff00097221 */ /* 0x004fca0000000100 */
[----:B------:R-:W-:Y:S04]  /*09c0*/  REDG.E.ADD.F32.FTZ.RN.STRONG.GPU desc[UR4][R4.64+0x4], R9 ;  /* 0x00000409040079a6 */ /* 0x000fe8000c12f304 */
[----:B------:R-:W2:Y:S02]  /*09d0*/  LDG.E R0, desc[UR4][R6.64+0x8] ;  /* 0x0000080406007981 */ /* 0x000ea4000c1e1900 */
[----:B--2---:R-:W-:-:S05]  /*09e0*/  FADD R3, -R0, -RZ ;  /* 0x800000ff00037221 */ /* 0x004fca0000000100 */
[----:B------:R-:W-:Y:S01]  /*09f0*/  REDG.E.ADD.F32.FTZ.RN.STRONG.GPU desc[UR4][R4.64+0x8], R3 ;  /* 0x00000803040079a6 */ /* 0x000fe2000c12f304 */
[----:B------:R-:W-:Y:S05]  /*0a00*/  EXIT ;  /* 0x000000000000794d */ /* 0x000fea0003800000 */
.L_x_2:
[----:B------:R-:W-:-:S00]  /*0a10*/  BRA `(.L_x_2) ;  /* 0xfffffffc00fc7947 */ /* 0x000fc0000383ffff */
[----:B------:R-:W-:-:S00]  /*0a20*/  NOP ;  /* 0x0000000000007918 */ /* 0x000fc00000000000 */
        /* <DEDUP_REMOVED lines=13> */
.L_x_11:


//--------------------- .nv.shared.reserved.0     --------------------------
	.section	.nv.shared.reserved.0,"aw",@nobits
	.weak		__nv_reservedSMEM_offset_0_alias
	.size		__nv_reservedSMEM_offset_0_alias, 0, 64
	.other		__nv_reservedSMEM_offset_0_alias,@"STO_CUDA_RESERVED_SHARED STV_DEFAULT"
__nv_reservedSMEM_offset_0_alias:
	.zero		0
	.zero		64


//--------------------- .nv.constant0._Z38compute_stacey_elastic_backward_kernelPfS_iiPiS0_S0_S0_S0_S0_S0_S0_ --------------------------
	.section	.nv.constant0._Z38compute_stacey_elastic_backward_kernelPfS_iiPiS0_S0_S0_S0_S0_S0_S0_,"a",@progbits
	.sectionflags	@""
	.align	4
.nv.constant0._Z38compute_stacey_elastic_backward_kernelPfS_iiPiS0_S0_S0_S0_S0_S0_S0_:
	.zero		984


//--------------------- SYMBOLS --------------------------

	.type		.nv.reservedSmem.offset0,@object
	.size		.nv.reservedSmem.offset0,0x4
